//
// Generated by NVIDIA NVVM Compiler
//
// Compiler Build ID: CL-36424714
// Cuda compilation tools, release 13.0, V13.0.88
// Based on NVVM 20.0.0
//

.version 9.0
.target sm_100
.address_size 64

	// .globl	_Z17printDeviceMemoryPKii
.extern .func  (.param .b32 func_retval0) vprintf
(
	.param .b64 vprintf_param_0,
	.param .b64 vprintf_param_1
)
;
.global .align 1 .b8 $str[16] = {100, 95, 97, 114, 114, 91, 37, 100, 93, 32, 61, 32, 37, 100, 10};

.visible .entry _Z17printDeviceMemoryPKii(
	.param .u64 .ptr .align 1 _Z17printDeviceMemoryPKii_param_0,
	.param .u32 _Z17printDeviceMemoryPKii_param_1
)
{
	.local .align 8 .b8 	__local_depot0[8];
	.reg .b64 	%SP;
	.reg .b64 	%SPL;
	.reg .pred 	%p<2>;
	.reg .b32 	%r<9>;
	.reg .b64 	%rd<9>;

	mov.u64 	%SPL, __local_depot0;
	cvta.local.u64 	%SP, %SPL;
	ld.param.u64 	%rd1, [_Z17printDeviceMemoryPKii_param_0];
	ld.param.u32 	%r2, [_Z17printDeviceMemoryPKii_param_1];
	mov.u32 	%r3, %tid.x;
	mov.u32 	%r4, %ctaid.x;
	mov.u32 	%r5, %ntid.x;
	mad.lo.s32 	%r1, %r4, %r5, %r3;
	setp.ge.s32 	%p1, %r1, %r2;
	@%p1 bra 	$L__BB0_2;
	add.u64 	%rd2, %SP, 0;
	add.u64 	%rd3, %SPL, 0;
	cvta.to.global.u64 	%rd4, %rd1;
	mul.wide.s32 	%rd5, %r1, 4;
	add.s64 	%rd6, %rd4, %rd5;
	ld.global.u32 	%r6, [%rd6];
	st.local.v2.u32 	[%rd3], {%r1, %r6};
	mov.u64 	%rd7, $str;
	cvta.global.u64 	%rd8, %rd7;
	{ // callseq 0, 0
	.param .b64 param0;
	st.param.b64 	[param0], %rd8;
	.param .b64 param1;
	st.param.b64 	[param1], %rd2;
	.param .b32 retval0;
	call.uni (retval0), 
	vprintf, 
	(
	param0, 
	param1
	);
	ld.param.b32 	%r7, [retval0];
	} // callseq 0
$L__BB0_2:
	ret;

}


// ===== COMPILED SASS (sm_100) =====

	.target	sm_100

	.elftype	@"ET_EXEC"


//--------------------- .note.nv.tkinfo           --------------------------
	.section	.note.nv.tkinfo,"",@"SHT_NOTE"
	.sectionflags	@"SHF_NOTE_NV_TKINFO"
	.tkinfo
        /*0018*/ 	.word	0x00000002
        /*0030*/ 	.string	""
        /*0030*/ 	.string	"ptxas"
        /*0030*/ 	.string	"Cuda compilation tools, release 13.0, V13.0.88"
        /*0030*/ 	.string	"Build cuda_13.0.r13.0/compiler.36424714_0"
        /*0030*/ 	.string	"-arch sm_100 -m 64 "



//--------------------- .note.nv.cuinfo           --------------------------
	.section	.note.nv.cuinfo,"",@"SHT_NOTE"
	.sectionflags	@"SHF_NOTE_NV_CUINFO"
        /*0018*/ 	.short	0x0002
        /*001a*/ 	.short	0x0064
        /*001c*/ 	.short	0x0082
	.zero		2


//--------------------- .nv.info                  --------------------------
	.section	.nv.info,"",@"SHT_CUDA_INFO"
	.align	4


	//----- nvinfo : EIATTR_REGCOUNT
	.align		4
        /*0000*/ 	.byte	0x04, 0x2f
        /*0002*/ 	.short	(.L_2 - .L_1)
	.align		4
.L_1:
        /*0004*/ 	.word	index@(_Z17printDeviceMemoryPKii)
        /*0008*/ 	.word	0x00000018


	//----- nvinfo : EIATTR_FRAME_SIZE
	.align		4
.L_2:
        /*000c*/ 	.byte	0x04, 0x11
        /*000e*/ 	.short	(.L_4 - .L_3)
	.align		4
.L_3:
        /*0010*/ 	.word	index@(_Z17printDeviceMemoryPKii)
        /*0014*/ 	.word	0x00000008


	//----- nvinfo : EIATTR_MIN_STACK_SIZE
	.align		4
.L_4:
        /*0018*/ 	.byte	0x04, 0x12
        /*001a*/ 	.short	(.L_6 - .L_5)
	.align		4
.L_5:
        /*001c*/ 	.word	index@(_Z17printDeviceMemoryPKii)
        /*0020*/ 	.word	0x00000008
.L_6:


//--------------------- .nv.compat                --------------------------
	.section	.nv.compat,"",@"SHT_CUDA_COMPAT_INFO"
	.align	4
        /*0000*/ 	.byte	0x02, 0x09, 0x00, 0x00, 0x02, 0x02, 0x01, 0x00, 0x02, 0x05, 0x05, 0x00, 0x03, 0x07, 0x01, 0x01
        /*0010*/ 	.byte	0x02, 0x03, 0x00, 0x00, 0x02, 0x06, 0x01, 0x00, 0x04, 0x0b, 0x08, 0x00, 0x09, 0x00, 0x00, 0x00
        /*0020*/ 	.byte	0x00, 0x00, 0x00, 0x00


//--------------------- .nv.info._Z17printDeviceMemoryPKii --------------------------
	.section	.nv.info._Z17printDeviceMemoryPKii,"",@"SHT_CUDA_INFO"
	.sectionflags	@""
	.align	4


	//----- nvinfo : EIATTR_CUDA_API_VERSION
	.align		4
        /*0000*/ 	.byte	0x04, 0x37
        /*0002*/ 	.short	(.L_8 - .L_7)
.L_7:
        /*0004*/ 	.word	0x00000082


	//----- nvinfo : EIATTR_KPARAM_INFO
	.align		4
.L_8:
        /*0008*/ 	.byte	0x04, 0x17
        /*000a*/ 	.short	(.L_10 - .L_9)
.L_9:
        /*000c*/ 	.word	0x00000000
        /*0010*/ 	.short	0x0001
        /*0012*/ 	.short	0x0008
        /*0014*/ 	.byte	0x00, 0xf0, 0x11, 0x00


	//----- nvinfo : EIATTR_KPARAM_INFO
	.align		4
.L_10:
        /*0018*/ 	.byte	0x04, 0x17
        /*001a*/ 	.short	(.L_12 - .L_11)
.L_11:
        /*001c*/ 	.word	0x00000000
        /*0020*/ 	.short	0x0000
        /*0022*/ 	.short	0x0000
        /*0024*/ 	.byte	0x00, 0xf5, 0x21, 0x00


	//----- nvinfo : EIATTR_SPARSE_MMA_MASK
	.align		4
.L_12:
        /*0028*/ 	.byte	0x03, 0x50
        /*002a*/ 	.short	0x0000


	//----- nvinfo : EIATTR_MAXREG_COUNT
	.align		4
        /*002c*/ 	.byte	0x03, 0x1b
        /*002e*/ 	.short	0x00ff


	//----- nvinfo : EIATTR_EXTERNS
	.align		4
        /*0030*/ 	.byte	0x04, 0x0f
        /*0032*/ 	.short	(.L_14 - .L_13)


	//   ....[0]....
	.align		4
.L_13:
        /*0034*/ 	.word	index@(vprintf)


	//----- nvinfo : EIATTR_MERCURY_ISA_VERSION
	.align		4
.L_14:
        /*0038*/ 	.byte	0x03, 0x5f
        /*003a*/ 	.short	0x0101


	//----- nvinfo : EIATTR_VRC_CTA_INIT_COUNT
	.align		4
        /*003c*/ 	.byte	0x02, 0x4a
	.zero		1
	.zero		1


	//----- nvinfo : EIATTR_SYSCALL_OFFSETS
	.align		4
        /*0040*/ 	.byte	0x04, 0x46
        /*0042*/ 	.short	(.L_16 - .L_15)


	//   ....[0]....
.L_15:
        /*0044*/ 	.word	0x00000180


	//----- nvinfo : EIATTR_EXIT_INSTR_OFFSETS
	.align		4
.L_16:
        /*0048*/ 	.byte	0x04, 0x1c
        /*004a*/ 	.short	(.L_18 - .L_17)


	//   ....[0]....
.L_17:
        /*004c*/ 	.word	0x000000c0


	//   ....[1]....
        /*0050*/ 	.word	0x00000190


	//----- nvinfo : EIATTR_CRS_STACK_SIZE
	.align		4
.L_18:
        /*0054*/ 	.byte	0x04, 0x1e
        /*0056*/ 	.short	(.L_20 - .L_19)
.L_19:
        /*0058*/ 	.word	0x00000000


	//----- nvinfo : EIATTR_CBANK_PARAM_SIZE
	.align		4
.L_20:
        /*005c*/ 	.byte	0x03, 0x19
        /*005e*/ 	.short	0x000c


	//----- nvinfo : EIATTR_PARAM_CBANK
	.align		4
        /*0060*/ 	.byte	0x04, 0x0a
        /*0062*/ 	.short	(.L_22 - .L_21)
	.align		4
.L_21:
        /*0064*/ 	.word	index@(.nv.constant0._Z17printDeviceMemoryPKii)
        /*0068*/ 	.short	0x0380
        /*006a*/ 	.short	0x000c


	//----- nvinfo : EIATTR_SW_WAR
	.align		4
.L_22:
        /*006c*/ 	.byte	0x04, 0x36
        /*006e*/ 	.short	(.L_24 - .L_23)
.L_23:
        /*0070*/ 	.word	0x00000008
.L_24:


//--------------------- .nv.callgraph             --------------------------
	.section	.nv.callgraph,"",@"SHT_CUDA_CALLGRAPH"
	.align	4
	.sectionentsize	8
	.align		4
        /*0000*/ 	.word	0x00000000
	.align		4
        /*0004*/ 	.word	0xffffffff
	.align		4
        /*0008*/ 	.word	index@(_Z17printDeviceMemoryPKii)
	.align		4
        /*000c*/ 	.word	index@(vprintf)
	.align		4
        /*0010*/ 	.word	0x00000000
	.align		4
        /*0014*/ 	.word	0xfffffffe
	.align		4
        /*0018*/ 	.word	0x00000000
	.align		4
        /*001c*/ 	.word	0xfffffffd
	.align		4
        /*0020*/ 	.word	0x00000000
	.align		4
        /*0024*/ 	.word	0xfffffffc


//--------------------- .nv.constant4             --------------------------
	.section	.nv.constant4,"a",@progbits
	.align	8
	.align		8
.nv.constant4:
        /*0000*/ 	.dword	vprintf
	.align		8
        /*0008*/ 	.dword	$str


//--------------------- .text._Z17printDeviceMemoryPKii --------------------------
	.section	.text._Z17printDeviceMemoryPKii,"ax",@progbits
	.align	128
        .global         _Z17printDeviceMemoryPKii
        .type           _Z17printDeviceMemoryPKii,@function
        .size           _Z17printDeviceMemoryPKii,(.L_x_2 - _Z17printDeviceMemoryPKii)
        .other          _Z17printDeviceMemoryPKii,@"STO_CUDA_ENTRY STV_DEFAULT"
_Z17printDeviceMemoryPKii:
.text._Z17printDeviceMemoryPKii:
[----:B------:R-:W0:Y:S01]  /*0000*/  LDC R1, c[0x0][0x37c] ;  /* 0x0000df00ff017b82 */ /* 0x000e220000000800 */
[----:B------:R-:W1:Y:S01]  /*0010*/  S2R R2, SR_TID.X ;  /* 0x0000000000027919 */ /* 0x000e620000002100 */
[----:B------:R-:W2:Y:S06]  /*0020*/  LDCU UR5, c[0x0][0x2fc] ;  /* 0x00005f80ff0577ac */ /* 0x000eac0008000800 */
[----:B------:R-:W1:Y:S01]  /*0030*/  S2UR UR6, SR_CTAID.X ;  /* 0x00000000000679c3 */ /* 0x000e620000002500 */
[----:B0-----:R-:W-:Y:S01]  /*0040*/  VIADD R1, R1, 0xfffffff8 ;  /* 0xfffffff801017836 */ /* 0x001fe20000000000 */
[----:B------:R-:W0:Y:S01]  /*0050*/  LDCU UR7, c[0x0][0x388] ;  /* 0x00007100ff0777ac */ /* 0x000e220008000800 */
[----:B------:R-:W3:Y:S05]  /*0060*/  LDCU UR4, c[0x0][0x2f8] ;  /* 0x00005f00ff0477ac */ /* 0x000eea0008000800 */
[----:B------:R-:W1:Y:S01]  /*0070*/  LDC R3, c[0x0][0x360] ;  /* 0x0000d800ff037b82 */ /* 0x000e620000000800 */
[----:B---3--:R-:W-:-:S05]  /*0080*/  IADD3 R6, P1, PT, R1, UR4, RZ ;  /* 0x0000000401067c10 */ /* 0x008fca000ff3e0ff */
[----:B--2---:R-:W-:Y:S02]  /*0090*/  IMAD.X R7, RZ, RZ, UR5, P1 ;  /* 0x00000005ff077e24 */ /* 0x004fe400088e06ff */
[----:B-1----:R-:W-:-:S05]  /*00a0*/  IMAD R2, R3, UR6, R2 ;  /* 0x0000000603027c24 */ /* 0x002fca000f8e0202 */
[----:B0-----:R-:W-:-:S13]  /*00b0*/  ISETP.GE.AND P0, PT, R2, UR7, PT ;  /* 0x0000000702007c0c */ /* 0x001fda000bf06270 */
[----:B------:R-:W-:Y:S05]  /*00c0*/  @P0 EXIT ;  /* 0x000000000000094d */ /* 0x000fea0003800000 */
[----:B------:R-:W0:Y:S01]  /*00d0*/  LDC.64 R8, c[0x0][0x380] ;  /* 0x0000e000ff087b82 */ /* 0x000e220000000a00 */
[----:B------:R-:W1:Y:S01]  /*00e0*/  LDCU.64 UR4, c[0x0][0x358] ;  /* 0x00006b00ff0477ac */ /* 0x000e620008000a00 */
[----:B0-----:R-:W-:-:S05]  /*00f0*/  IMAD.WIDE R8, R2, 0x4, R8 ;  /* 0x0000000402087825 */ /* 0x001fca00078e0208 */
[----:B-1----:R-:W2:Y:S01]  /*0100*/  LDG.E R3, desc[UR4][R8.64] ;  /* 0x0000000408037981 */ /* 0x002ea2000c1e1900 */
[----:B------:R-:W-:Y:S01]  /*0110*/  MOV R0, 0x0 ;  /* 0x0000000000007802 */ /* 0x000fe20000000f00 */
[----:B------:R-:W0:Y:S03]  /*0120*/  LDCU.64 UR4, c[0x4][0x8] ;  /* 0x01000100ff0477ac */ /* 0x000e260008000a00 */
[----:B------:R1:W3:Y:S01]  /*0130*/  LDC.64 R10, c[0x4][R0] ;  /* 0x01000000000a7b82 */ /* 0x0002e20000000a00 */
[----:B0-----:R-:W-:Y:S01]  /*0140*/  MOV R4, UR4 ;  /* 0x0000000400047c02 */ /* 0x001fe20008000f00 */
[----:B------:R-:W-:Y:S01]  /*0150*/  IMAD.U32 R5, RZ, RZ, UR5 ;  /* 0x00000005ff057e24 */ /* 0x000fe2000f8e00ff */
[----:B--23--:R1:W-:Y:S06]  /*0160*/  STL.64 [R1], R2 ;  /* 0x0000000201007387 */ /* 0x00c3ec0000100a00 */
[----:B------:R-:W-:-:S07]  /*0170*/  LEPC R20, `(.L_x_0) ;  /* 0x000000001014794e */ /* 0x000fce0000000000 */
[----:B-1----:R-:W-:Y:S05]  /*0180*/  CALL.ABS.NOINC R10 ;  /* 0x000000000a007343 */ /* 0x002fea0003c00000 */
.L_x_0:
[----:B------:R-:W-:Y:S05]  /*0190*/  EXIT ;  /* 0x000000000000794d */ /* 0x000fea0003800000 */
.L_x_1:
[----:B------:R-:W-:-:S00]  /*01a0*/  BRA `(.L_x_1) ;  /* 0xfffffffc00fc7947 */ /* 0x000fc0000383ffff */
[----:B------:R-:W-:-:S00]  /*01b0*/  NOP ;  /* 0x0000000000007918 */ /* 0x000fc00000000000 */
        /* <DEDUP_REMOVED lines=12> */
.L_x_2:


//--------------------- .nv.global.init           --------------------------
	.section	.nv.global.init,"aw",@progbits
.nv.global.init:
	.type		$str,@object
	.size		$str,(.L_0 - $str)
$str:
        /*0000*/ 	.byte	0x64, 0x5f, 0x61, 0x72, 0x72, 0x5b, 0x25, 0x64, 0x5d, 0x20, 0x3d, 0x20, 0x25, 0x64, 0x0a, 0x00
.L_0:


//--------------------- .nv.shared.reserved.0     --------------------------
	.section	.nv.shared.reserved.0,"aw",@nobits
	.weak		__nv_reservedSMEM_offset_0_alias
	.size		__nv_reservedSMEM_offset_0_alias, 0, 64
	.other		__nv_reservedSMEM_offset_0_alias,@"STO_CUDA_RESERVED_SHARED STV_DEFAULT"
__nv_reservedSMEM_offset_0_alias:
	.zero		0
	.zero		64


//--------------------- .nv.constant0._Z17printDeviceMemoryPKii --------------------------
	.section	.nv.constant0._Z17printDeviceMemoryPKii,"a",@progbits
	.sectionflags	@""
	.align	4
.nv.constant0._Z17printDeviceMemoryPKii:
	.zero		908


//--------------------- SYMBOLS --------------------------

	.type		.nv.reservedSmem.offset0,@object
	.size		.nv.reservedSmem.offset0,0x4
	.type		vprintf,@function
